//
// Generated by NVIDIA NVVM Compiler
//
// Compiler Build ID: CL-36424714
// Cuda compilation tools, release 13.0, V13.0.88
// Based on NVVM 20.0.0
//

.version 9.0
.target sm_100
.address_size 64

	// .globl	_Z13calctransposePiS_ii
// _ZZ13calctransposePiS_iiE9sharedmem has been demoted
// _ZZ19colaescedmultkernelPiS_S_S_S_iiiE7shared1 has been demoted
// _ZZ19colaescedmultkernelPiS_S_S_S_iiiE7shared2 has been demoted
// _ZZ19colaescedmultkernelPiS_S_S_S_iiiE7shared3 has been demoted
// _ZZ19colaescedmultkernelPiS_S_S_S_iiiE7shared4 has been demoted

.visible .entry _Z13calctransposePiS_ii(
	.param .u64 .ptr .align 1 _Z13calctransposePiS_ii_param_0,
	.param .u64 .ptr .align 1 _Z13calctransposePiS_ii_param_1,
	.param .u32 _Z13calctransposePiS_ii_param_2,
	.param .u32 _Z13calctransposePiS_ii_param_3
)
{
	.reg .pred 	%p<7>;
	.reg .b32 	%r<29>;
	.reg .b64 	%rd<9>;
	// demoted variable
	.shared .align 4 .b8 _ZZ13calctransposePiS_iiE9sharedmem[4096];
	ld.param.u64 	%rd1, [_Z13calctransposePiS_ii_param_0];
	ld.param.u64 	%rd2, [_Z13calctransposePiS_ii_param_1];
	ld.param.u32 	%r13, [_Z13calctransposePiS_ii_param_2];
	ld.param.u32 	%r12, [_Z13calctransposePiS_ii_param_3];
	mov.u32 	%r1, %ctaid.x;
	mov.u32 	%r2, %ntid.x;
	mov.u32 	%r3, %tid.x;
	mad.lo.s32 	%r4, %r1, %r2, %r3;
	mov.u32 	%r5, %ctaid.y;
	mov.u32 	%r6, %ntid.y;
	mov.u32 	%r7, %tid.y;
	mad.lo.s32 	%r14, %r5, %r6, %r7;
	setp.ge.s32 	%p1, %r4, %r12;
	setp.ge.s32 	%p2, %r14, %r13;
	or.pred  	%p3, %p1, %p2;
	@%p3 bra 	$L__BB0_2;
	cvta.to.global.u64 	%rd3, %rd1;
	mad.lo.s32 	%r15, %r12, %r14, %r4;
	mul.wide.s32 	%rd4, %r15, 4;
	add.s64 	%rd5, %rd3, %rd4;
	ld.global.u32 	%r16, [%rd5];
	shl.b32 	%r17, %r7, 7;
	mov.u32 	%r18, _ZZ13calctransposePiS_iiE9sharedmem;
	add.s32 	%r19, %r18, %r17;
	shl.b32 	%r20, %r3, 2;
	add.s32 	%r21, %r19, %r20;
	st.shared.u32 	[%r21], %r16;
$L__BB0_2:
	bar.sync 	0;
	mad.lo.s32 	%r9, %r5, %r2, %r3;
	mad.lo.s32 	%r10, %r1, %r6, %r7;
	setp.ge.s32 	%p4, %r9, %r13;
	setp.ge.s32 	%p5, %r10, %r12;
	or.pred  	%p6, %p4, %p5;
	@%p6 bra 	$L__BB0_4;
	shl.b32 	%r22, %r3, 7;
	mov.u32 	%r23, _ZZ13calctransposePiS_iiE9sharedmem;
	add.s32 	%r24, %r23, %r22;
	shl.b32 	%r25, %r7, 2;
	add.s32 	%r26, %r24, %r25;
	ld.shared.u32 	%r27, [%r26];
	mad.lo.s32 	%r28, %r13, %r10, %r9;
	cvta.to.global.u64 	%rd6, %rd2;
	mul.wide.s32 	%rd7, %r28, 4;
	add.s64 	%rd8, %rd6, %rd7;
	st.global.u32 	[%rd8], %r27;
$L__BB0_4:
	ret;

}
	// .globl	_Z19colaescedmultkernelPiS_S_S_S_iii
.visible .entry _Z19colaescedmultkernelPiS_S_S_S_iii(
	.param .u64 .ptr .align 1 _Z19colaescedmultkernelPiS_S_S_S_iii_param_0,
	.param .u64 .ptr .align 1 _Z19colaescedmultkernelPiS_S_S_S_iii_param_1,
	.param .u64 .ptr .align 1 _Z19colaescedmultkernelPiS_S_S_S_iii_param_2,
	.param .u64 .ptr .align 1 _Z19colaescedmultkernelPiS_S_S_S_iii_param_3,
	.param .u64 .ptr .align 1 _Z19colaescedmultkernelPiS_S_S_S_iii_param_4,
	.param .u32 _Z19colaescedmultkernelPiS_S_S_S_iii_param_5,
	.param .u32 _Z19colaescedmultkernelPiS_S_S_S_iii_param_6,
	.param .u32 _Z19colaescedmultkernelPiS_S_S_S_iii_param_7
)
{
	.reg .pred 	%p<12>;
	.reg .b32 	%r<250>;
	.reg .b32 	%f<4>;
	.reg .b64 	%rd<24>;
	// demoted variable
	.shared .align 4 .b8 _ZZ19colaescedmultkernelPiS_S_S_S_iiiE7shared1[4096];
	// demoted variable
	.shared .align 4 .b8 _ZZ19colaescedmultkernelPiS_S_S_S_iiiE7shared2[4096];
	// demoted variable
	.shared .align 4 .b8 _ZZ19colaescedmultkernelPiS_S_S_S_iiiE7shared3[4096];
	// demoted variable
	.shared .align 4 .b8 _ZZ19colaescedmultkernelPiS_S_S_S_iiiE7shared4[4096];
	ld.param.u32 	%r31, [_Z19colaescedmultkernelPiS_S_S_S_iii_param_5];
	ld.param.u32 	%r32, [_Z19colaescedmultkernelPiS_S_S_S_iii_param_6];
	ld.param.u32 	%r33, [_Z19colaescedmultkernelPiS_S_S_S_iii_param_7];
	mov.u32 	%r35, %ctaid.x;
	mov.u32 	%r36, %ntid.x;
	mov.u32 	%r243, %tid.x;
	mad.lo.s32 	%r2, %r35, %r36, %r243;
	mov.u32 	%r37, %ctaid.y;
	mov.u32 	%r38, %ntid.y;
	mov.u32 	%r245, %tid.y;
	mad.lo.s32 	%r4, %r37, %r38, %r245;
	cvt.rn.f32.s32 	%f1, %r32;
	mul.f32 	%f2, %f1, 0f3D000000;
	cvt.rpi.f32.f32 	%f3, %f2;
	cvt.rzi.s32.f32 	%r5, %f3;
	setp.lt.s32 	%p1, %r5, 1;
	mov.b32 	%r249, 0;
	@%p1 bra 	$L__BB1_7;
	ld.param.u64 	%rd22, [_Z19colaescedmultkernelPiS_S_S_S_iii_param_3];
	ld.param.u64 	%rd21, [_Z19colaescedmultkernelPiS_S_S_S_iii_param_2];
	ld.param.u64 	%rd20, [_Z19colaescedmultkernelPiS_S_S_S_iii_param_1];
	shl.b32 	%r40, %r245, 7;
	mov.u32 	%r41, _ZZ19colaescedmultkernelPiS_S_S_S_iiiE7shared1;
	add.s32 	%r6, %r41, %r40;
	shl.b32 	%r42, %r243, 2;
	add.s32 	%r7, %r6, %r42;
	mov.u32 	%r43, _ZZ19colaescedmultkernelPiS_S_S_S_iiiE7shared3;
	add.s32 	%r8, %r43, %r40;
	add.s32 	%r9, %r8, %r42;
	mov.u32 	%r44, _ZZ19colaescedmultkernelPiS_S_S_S_iiiE7shared2;
	add.s32 	%r12, %r44, %r42;
	add.s32 	%r10, %r12, %r40;
	mov.u32 	%r45, _ZZ19colaescedmultkernelPiS_S_S_S_iiiE7shared4;
	add.s32 	%r13, %r45, %r42;
	add.s32 	%r11, %r13, %r40;
	neg.s32 	%r247, %r5;
	mad.lo.s32 	%r246, %r245, %r33, %r2;
	shl.b32 	%r16, %r33, 5;
	mad.lo.s32 	%r244, %r32, %r4, %r243;
	cvta.to.global.u64 	%rd1, %rd21;
	cvta.to.global.u64 	%rd2, %rd20;
	cvta.to.global.u64 	%rd3, %rd22;
	mov.b32 	%r249, 0;
$L__BB1_2:
	setp.ge.s32 	%p2, %r4, %r31;
	mov.b32 	%r46, 0;
	st.shared.u32 	[%r7], %r46;
	st.shared.u32 	[%r9], %r46;
	st.shared.u32 	[%r10], %r46;
	st.shared.u32 	[%r11], %r46;
	setp.ge.s32 	%p3, %r243, %r32;
	or.pred  	%p4, %p3, %p2;
	@%p4 bra 	$L__BB1_4;
	ld.param.u64 	%rd19, [_Z19colaescedmultkernelPiS_S_S_S_iii_param_0];
	mul.wide.s32 	%rd9, %r244, 4;
	cvta.to.global.u64 	%rd10, %rd19;
	add.s64 	%rd11, %rd10, %rd9;
	ld.global.u32 	%r47, [%rd11];
	st.shared.u32 	[%r7], %r47;
	add.s64 	%rd12, %rd1, %rd9;
	ld.global.u32 	%r48, [%rd12];
	st.shared.u32 	[%r9], %r48;
$L__BB1_4:
	setp.ge.s32 	%p5, %r2, %r33;
	setp.ge.s32 	%p6, %r245, %r32;
	or.pred  	%p7, %p5, %p6;
	@%p7 bra 	$L__BB1_6;
	mul.wide.s32 	%rd13, %r246, 4;
	add.s64 	%rd14, %rd2, %rd13;
	ld.global.u32 	%r49, [%rd14];
	st.shared.u32 	[%r10], %r49;
	add.s64 	%rd15, %rd3, %rd13;
	ld.global.u32 	%r50, [%rd15];
	st.shared.u32 	[%r11], %r50;
$L__BB1_6:
	bar.sync 	0;
	ld.shared.u32 	%r51, [%r6];
	ld.shared.u32 	%r52, [%r12];
	ld.shared.u32 	%r53, [%r8];
	ld.shared.u32 	%r54, [%r13];
	mad.lo.s32 	%r55, %r52, %r51, %r249;
	mad.lo.s32 	%r56, %r54, %r53, %r55;
	ld.shared.u32 	%r57, [%r6+4];
	ld.shared.u32 	%r58, [%r12+128];
	ld.shared.u32 	%r59, [%r8+4];
	ld.shared.u32 	%r60, [%r13+128];
	mad.lo.s32 	%r61, %r58, %r57, %r56;
	mad.lo.s32 	%r62, %r60, %r59, %r61;
	ld.shared.u32 	%r63, [%r6+8];
	ld.shared.u32 	%r64, [%r12+256];
	ld.shared.u32 	%r65, [%r8+8];
	ld.shared.u32 	%r66, [%r13+256];
	mad.lo.s32 	%r67, %r64, %r63, %r62;
	mad.lo.s32 	%r68, %r66, %r65, %r67;
	ld.shared.u32 	%r69, [%r6+12];
	ld.shared.u32 	%r70, [%r12+384];
	ld.shared.u32 	%r71, [%r8+12];
	ld.shared.u32 	%r72, [%r13+384];
	mad.lo.s32 	%r73, %r70, %r69, %r68;
	mad.lo.s32 	%r74, %r72, %r71, %r73;
	ld.shared.u32 	%r75, [%r6+16];
	ld.shared.u32 	%r76, [%r12+512];
	ld.shared.u32 	%r77, [%r8+16];
	ld.shared.u32 	%r78, [%r13+512];
	mad.lo.s32 	%r79, %r76, %r75, %r74;
	mad.lo.s32 	%r80, %r78, %r77, %r79;
	ld.shared.u32 	%r81, [%r6+20];
	ld.shared.u32 	%r82, [%r12+640];
	ld.shared.u32 	%r83, [%r8+20];
	ld.shared.u32 	%r84, [%r13+640];
	mad.lo.s32 	%r85, %r82, %r81, %r80;
	mad.lo.s32 	%r86, %r84, %r83, %r85;
	ld.shared.u32 	%r87, [%r6+24];
	ld.shared.u32 	%r88, [%r12+768];
	ld.shared.u32 	%r89, [%r8+24];
	ld.shared.u32 	%r90, [%r13+768];
	mad.lo.s32 	%r91, %r88, %r87, %r86;
	mad.lo.s32 	%r92, %r90, %r89, %r91;
	ld.shared.u32 	%r93, [%r6+28];
	ld.shared.u32 	%r94, [%r12+896];
	ld.shared.u32 	%r95, [%r8+28];
	ld.shared.u32 	%r96, [%r13+896];
	mad.lo.s32 	%r97, %r94, %r93, %r92;
	mad.lo.s32 	%r98, %r96, %r95, %r97;
	ld.shared.u32 	%r99, [%r6+32];
	ld.shared.u32 	%r100, [%r12+1024];
	ld.shared.u32 	%r101, [%r8+32];
	ld.shared.u32 	%r102, [%r13+1024];
	mad.lo.s32 	%r103, %r100, %r99, %r98;
	mad.lo.s32 	%r104, %r102, %r101, %r103;
	ld.shared.u32 	%r105, [%r6+36];
	ld.shared.u32 	%r106, [%r12+1152];
	ld.shared.u32 	%r107, [%r8+36];
	ld.shared.u32 	%r108, [%r13+1152];
	mad.lo.s32 	%r109, %r106, %r105, %r104;
	mad.lo.s32 	%r110, %r108, %r107, %r109;
	ld.shared.u32 	%r111, [%r6+40];
	ld.shared.u32 	%r112, [%r12+1280];
	ld.shared.u32 	%r113, [%r8+40];
	ld.shared.u32 	%r114, [%r13+1280];
	mad.lo.s32 	%r115, %r112, %r111, %r110;
	mad.lo.s32 	%r116, %r114, %r113, %r115;
	ld.shared.u32 	%r117, [%r6+44];
	ld.shared.u32 	%r118, [%r12+1408];
	ld.shared.u32 	%r119, [%r8+44];
	ld.shared.u32 	%r120, [%r13+1408];
	mad.lo.s32 	%r121, %r118, %r117, %r116;
	mad.lo.s32 	%r122, %r120, %r119, %r121;
	ld.shared.u32 	%r123, [%r6+48];
	ld.shared.u32 	%r124, [%r12+1536];
	ld.shared.u32 	%r125, [%r8+48];
	ld.shared.u32 	%r126, [%r13+1536];
	mad.lo.s32 	%r127, %r124, %r123, %r122;
	mad.lo.s32 	%r128, %r126, %r125, %r127;
	ld.shared.u32 	%r129, [%r6+52];
	ld.shared.u32 	%r130, [%r12+1664];
	ld.shared.u32 	%r131, [%r8+52];
	ld.shared.u32 	%r132, [%r13+1664];
	mad.lo.s32 	%r133, %r130, %r129, %r128;
	mad.lo.s32 	%r134, %r132, %r131, %r133;
	ld.shared.u32 	%r135, [%r6+56];
	ld.shared.u32 	%r136, [%r12+1792];
	ld.shared.u32 	%r137, [%r8+56];
	ld.shared.u32 	%r138, [%r13+1792];
	mad.lo.s32 	%r139, %r136, %r135, %r134;
	mad.lo.s32 	%r140, %r138, %r137, %r139;
	ld.shared.u32 	%r141, [%r6+60];
	ld.shared.u32 	%r142, [%r12+1920];
	ld.shared.u32 	%r143, [%r8+60];
	ld.shared.u32 	%r144, [%r13+1920];
	mad.lo.s32 	%r145, %r142, %r141, %r140;
	mad.lo.s32 	%r146, %r144, %r143, %r145;
	ld.shared.u32 	%r147, [%r6+64];
	ld.shared.u32 	%r148, [%r12+2048];
	ld.shared.u32 	%r149, [%r8+64];
	ld.shared.u32 	%r150, [%r13+2048];
	mad.lo.s32 	%r151, %r148, %r147, %r146;
	mad.lo.s32 	%r152, %r150, %r149, %r151;
	ld.shared.u32 	%r153, [%r6+68];
	ld.shared.u32 	%r154, [%r12+2176];
	ld.shared.u32 	%r155, [%r8+68];
	ld.shared.u32 	%r156, [%r13+2176];
	mad.lo.s32 	%r157, %r154, %r153, %r152;
	mad.lo.s32 	%r158, %r156, %r155, %r157;
	ld.shared.u32 	%r159, [%r6+72];
	ld.shared.u32 	%r160, [%r12+2304];
	ld.shared.u32 	%r161, [%r8+72];
	ld.shared.u32 	%r162, [%r13+2304];
	mad.lo.s32 	%r163, %r160, %r159, %r158;
	mad.lo.s32 	%r164, %r162, %r161, %r163;
	ld.shared.u32 	%r165, [%r6+76];
	ld.shared.u32 	%r166, [%r12+2432];
	ld.shared.u32 	%r167, [%r8+76];
	ld.shared.u32 	%r168, [%r13+2432];
	mad.lo.s32 	%r169, %r166, %r165, %r164;
	mad.lo.s32 	%r170, %r168, %r167, %r169;
	ld.shared.u32 	%r171, [%r6+80];
	ld.shared.u32 	%r172, [%r12+2560];
	ld.shared.u32 	%r173, [%r8+80];
	ld.shared.u32 	%r174, [%r13+2560];
	mad.lo.s32 	%r175, %r172, %r171, %r170;
	mad.lo.s32 	%r176, %r174, %r173, %r175;
	ld.shared.u32 	%r177, [%r6+84];
	ld.shared.u32 	%r178, [%r12+2688];
	ld.shared.u32 	%r179, [%r8+84];
	ld.shared.u32 	%r180, [%r13+2688];
	mad.lo.s32 	%r181, %r178, %r177, %r176;
	mad.lo.s32 	%r182, %r180, %r179, %r181;
	ld.shared.u32 	%r183, [%r6+88];
	ld.shared.u32 	%r184, [%r12+2816];
	ld.shared.u32 	%r185, [%r8+88];
	ld.shared.u32 	%r186, [%r13+2816];
	mad.lo.s32 	%r187, %r184, %r183, %r182;
	mad.lo.s32 	%r188, %r186, %r185, %r187;
	ld.shared.u32 	%r189, [%r6+92];
	ld.shared.u32 	%r190, [%r12+2944];
	ld.shared.u32 	%r191, [%r8+92];
	ld.shared.u32 	%r192, [%r13+2944];
	mad.lo.s32 	%r193, %r190, %r189, %r188;
	mad.lo.s32 	%r194, %r192, %r191, %r193;
	ld.shared.u32 	%r195, [%r6+96];
	ld.shared.u32 	%r196, [%r12+3072];
	ld.shared.u32 	%r197, [%r8+96];
	ld.shared.u32 	%r198, [%r13+3072];
	mad.lo.s32 	%r199, %r196, %r195, %r194;
	mad.lo.s32 	%r200, %r198, %r197, %r199;
	ld.shared.u32 	%r201, [%r6+100];
	ld.shared.u32 	%r202, [%r12+3200];
	ld.shared.u32 	%r203, [%r8+100];
	ld.shared.u32 	%r204, [%r13+3200];
	mad.lo.s32 	%r205, %r202, %r201, %r200;
	mad.lo.s32 	%r206, %r204, %r203, %r205;
	ld.shared.u32 	%r207, [%r6+104];
	ld.shared.u32 	%r208, [%r12+3328];
	ld.shared.u32 	%r209, [%r8+104];
	ld.shared.u32 	%r210, [%r13+3328];
	mad.lo.s32 	%r211, %r208, %r207, %r206;
	mad.lo.s32 	%r212, %r210, %r209, %r211;
	ld.shared.u32 	%r213, [%r6+108];
	ld.shared.u32 	%r214, [%r12+3456];
	ld.shared.u32 	%r215, [%r8+108];
	ld.shared.u32 	%r216, [%r13+3456];
	mad.lo.s32 	%r217, %r214, %r213, %r212;
	mad.lo.s32 	%r218, %r216, %r215, %r217;
	ld.shared.u32 	%r219, [%r6+112];
	ld.shared.u32 	%r220, [%r12+3584];
	ld.shared.u32 	%r221, [%r8+112];
	ld.shared.u32 	%r222, [%r13+3584];
	mad.lo.s32 	%r223, %r220, %r219, %r218;
	mad.lo.s32 	%r224, %r222, %r221, %r223;
	ld.shared.u32 	%r225, [%r6+116];
	ld.shared.u32 	%r226, [%r12+3712];
	ld.shared.u32 	%r227, [%r8+116];
	ld.shared.u32 	%r228, [%r13+3712];
	mad.lo.s32 	%r229, %r226, %r225, %r224;
	mad.lo.s32 	%r230, %r228, %r227, %r229;
	ld.shared.u32 	%r231, [%r6+120];
	ld.shared.u32 	%r232, [%r12+3840];
	ld.shared.u32 	%r233, [%r8+120];
	ld.shared.u32 	%r234, [%r13+3840];
	mad.lo.s32 	%r235, %r232, %r231, %r230;
	mad.lo.s32 	%r236, %r234, %r233, %r235;
	ld.shared.u32 	%r237, [%r6+124];
	ld.shared.u32 	%r238, [%r12+3968];
	ld.shared.u32 	%r239, [%r8+124];
	ld.shared.u32 	%r240, [%r13+3968];
	mad.lo.s32 	%r241, %r238, %r237, %r236;
	mad.lo.s32 	%r249, %r240, %r239, %r241;
	bar.sync 	0;
	add.s32 	%r247, %r247, 1;
	setp.ne.s32 	%p8, %r247, 0;
	add.s32 	%r246, %r246, %r16;
	add.s32 	%r245, %r245, 32;
	add.s32 	%r244, %r244, 32;
	add.s32 	%r243, %r243, 32;
	@%p8 bra 	$L__BB1_2;
$L__BB1_7:
	setp.ge.s32 	%p9, %r4, %r31;
	setp.ge.s32 	%p10, %r2, %r33;
	or.pred  	%p11, %p9, %p10;
	@%p11 bra 	$L__BB1_9;
	ld.param.u64 	%rd23, [_Z19colaescedmultkernelPiS_S_S_S_iii_param_4];
	mad.lo.s32 	%r242, %r33, %r4, %r2;
	cvta.to.global.u64 	%rd16, %rd23;
	mul.wide.s32 	%rd17, %r242, 4;
	add.s64 	%rd18, %rd16, %rd17;
	st.global.u32 	[%rd18], %r249;
$L__BB1_9:
	ret;

}


// ===== COMPILED SASS (sm_100) =====

	.target	sm_100

	.elftype	@"ET_EXEC"


//--------------------- .note.nv.tkinfo           --------------------------
	.section	.note.nv.tkinfo,"",@"SHT_NOTE"
	.sectionflags	@"SHF_NOTE_NV_TKINFO"
	.tkinfo
        /*0018*/ 	.word	0x00000002
        /*0030*/ 	.string	""
        /*0030*/ 	.string	"ptxas"
        /*0030*/ 	.string	"Cuda compilation tools, release 13.0, V13.0.88"
        /*0030*/ 	.string	"Build cuda_13.0.r13.0/compiler.36424714_0"
        /*0030*/ 	.string	"-arch sm_100 -m 64 "



//--------------------- .note.nv.cuinfo           --------------------------
	.section	.note.nv.cuinfo,"",@"SHT_NOTE"
	.sectionflags	@"SHF_NOTE_NV_CUINFO"
        /*0018*/ 	.short	0x0002
        /*001a*/ 	.short	0x0064
        /*001c*/ 	.short	0x0082
	.zero		2


//--------------------- .nv.info                  --------------------------
	.section	.nv.info,"",@"SHT_CUDA_INFO"
	.align	4


	//----- nvinfo : EIATTR_REGCOUNT
	.align		4
        /*0000*/ 	.byte	0x04, 0x2f
        /*0002*/ 	.short	(.L_1 - .L_0)
	.align		4
.L_0:
        /*0004*/ 	.word	index@(_Z13calctransposePiS_ii)
        /*0008*/ 	.word	0x0000000c


	//----- nvinfo : EIATTR_FRAME_SIZE
	.align		4
.L_1:
        /*000c*/ 	.byte	0x04, 0x11
        /*000e*/ 	.short	(.L_3 - .L_2)
	.align		4
.L_2:
        /*0010*/ 	.word	index@(_Z13calctransposePiS_ii)
        /*0014*/ 	.word	0x00000000


	//----- nvinfo : EIATTR_REGCOUNT
	.align		4
.L_3:
        /*0018*/ 	.byte	0x04, 0x2f
        /*001a*/ 	.short	(.L_5 - .L_4)
	.align		4
.L_4:
        /*001c*/ 	.word	index@(_Z19colaescedmultkernelPiS_S_S_S_iii)
        /*0020*/ 	.word	0x00000020


	//----- nvinfo : EIATTR_FRAME_SIZE
	.align		4
.L_5:
        /*0024*/ 	.byte	0x04, 0x11
        /*0026*/ 	.short	(.L_7 - .L_6)
	.align		4
.L_6:
        /*0028*/ 	.word	index@(_Z19colaescedmultkernelPiS_S_S_S_iii)
        /*002c*/ 	.word	0x00000000


	//----- nvinfo : EIATTR_MIN_STACK_SIZE
	.align		4
.L_7:
        /*0030*/ 	.byte	0x04, 0x12
        /*0032*/ 	.short	(.L_9 - .L_8)
	.align		4
.L_8:
        /*0034*/ 	.word	index@(_Z19colaescedmultkernelPiS_S_S_S_iii)
        /*0038*/ 	.word	0x00000000


	//----- nvinfo : EIATTR_MIN_STACK_SIZE
	.align		4
.L_9:
        /*003c*/ 	.byte	0x04, 0x12
        /*003e*/ 	.short	(.L_11 - .L_10)
	.align		4
.L_10:
        /*0040*/ 	.word	index@(_Z13calctransposePiS_ii)
        /*0044*/ 	.word	0x00000000
.L_11:


//--------------------- .nv.compat                --------------------------
	.section	.nv.compat,"",@"SHT_CUDA_COMPAT_INFO"
	.align	4
        /*0000*/ 	.byte	0x02, 0x09, 0x00, 0x00, 0x02, 0x02, 0x01, 0x00, 0x02, 0x05, 0x05, 0x00, 0x03, 0x07, 0x01, 0x01
        /*0010*/ 	.byte	0x02, 0x03, 0x00, 0x00, 0x02, 0x06, 0x01, 0x00, 0x04, 0x0b, 0x08, 0x00, 0x09, 0x00, 0x00, 0x00
        /*0020*/ 	.byte	0x00, 0x00, 0x00, 0x00


//--------------------- .nv.info._Z19colaescedmultkernelPiS_S_S_S_iii --------------------------
	.section	.nv.info._Z19colaescedmultkernelPiS_S_S_S_iii,"",@"SHT_CUDA_INFO"
	.sectionflags	@""
	.align	4


	//----- nvinfo : EIATTR_CUDA_API_VERSION
	.align		4
        /*0000*/ 	.byte	0x04, 0x37
        /*0002*/ 	.short	(.L_13 - .L_12)
.L_12:
        /*0004*/ 	.word	0x00000082


	//----- nvinfo : EIATTR_KPARAM_INFO
	.align		4
.L_13:
        /*0008*/ 	.byte	0x04, 0x17
        /*000a*/ 	.short	(.L_15 - .L_14)
.L_14:
        /*000c*/ 	.word	0x00000000
        /*0010*/ 	.short	0x0007
        /*0012*/ 	.short	0x0030
        /*0014*/ 	.byte	0x00, 0xf0, 0x11, 0x00


	//----- nvinfo : EIATTR_KPARAM_INFO
	.align		4
.L_15:
        /*0018*/ 	.byte	0x04, 0x17
        /*001a*/ 	.short	(.L_17 - .L_16)
.L_16:
        /*001c*/ 	.word	0x00000000
        /*0020*/ 	.short	0x0006
        /*0022*/ 	.short	0x002c
        /*0024*/ 	.byte	0x00, 0xf0, 0x11, 0x00


	//----- nvinfo : EIATTR_KPARAM_INFO
	.align		4
.L_17:
        /*0028*/ 	.byte	0x04, 0x17
        /*002a*/ 	.short	(.L_19 - .L_18)
.L_18:
        /*002c*/ 	.word	0x00000000
        /*0030*/ 	.short	0x0005
        /*0032*/ 	.short	0x0028
        /*0034*/ 	.byte	0x00, 0xf0, 0x11, 0x00


	//----- nvinfo : EIATTR_KPARAM_INFO
	.align		4
.L_19:
        /*0038*/ 	.byte	0x04, 0x17
        /*003a*/ 	.short	(.L_21 - .L_20)
.L_20:
        /*003c*/ 	.word	0x00000000
        /*0040*/ 	.short	0x0004
        /*0042*/ 	.short	0x0020
        /*0044*/ 	.byte	0x00, 0xf5, 0x21, 0x00


	//----- nvinfo : EIATTR_KPARAM_INFO
	.align		4
.L_21:
        /*0048*/ 	.byte	0x04, 0x17
        /*004a*/ 	.short	(.L_23 - .L_22)
.L_22:
        /*004c*/ 	.word	0x00000000
        /*0050*/ 	.short	0x0003
        /*0052*/ 	.short	0x0018
        /*0054*/ 	.byte	0x00, 0xf5, 0x21, 0x00


	//----- nvinfo : EIATTR_KPARAM_INFO
	.align		4
.L_23:
        /*0058*/ 	.byte	0x04, 0x17
        /*005a*/ 	.short	(.L_25 - .L_24)
.L_24:
        /*005c*/ 	.word	0x00000000
        /*0060*/ 	.short	0x0002
        /*0062*/ 	.short	0x0010
        /*0064*/ 	.byte	0x00, 0xf5, 0x21, 0x00


	//----- nvinfo : EIATTR_KPARAM_INFO
	.align		4
.L_25:
        /*0068*/ 	.byte	0x04, 0x17
        /*006a*/ 	.short	(.L_27 - .L_26)
.L_26:
        /*006c*/ 	.word	0x00000000
        /*0070*/ 	.short	0x0001
        /*0072*/ 	.short	0x0008
        /*0074*/ 	.byte	0x00, 0xf5, 0x21, 0x00


	//----- nvinfo : EIATTR_KPARAM_INFO
	.align		4
.L_27:
        /*0078*/ 	.byte	0x04, 0x17
        /*007a*/ 	.short	(.L_29 - .L_28)
.L_28:
        /*007c*/ 	.word	0x00000000
        /*0080*/ 	.short	0x0000
        /*0082*/ 	.short	0x0000
        /*0084*/ 	.byte	0x00, 0xf5, 0x21, 0x00


	//----- nvinfo : EIATTR_SPARSE_MMA_MASK
	.align		4
.L_29:
        /*0088*/ 	.byte	0x03, 0x50
        /*008a*/ 	.short	0x0000


	//----- nvinfo : EIATTR_MAXREG_COUNT
	.align		4
        /*008c*/ 	.byte	0x03, 0x1b
        /*008e*/ 	.short	0x00ff


	//----- nvinfo : EIATTR_NUM_BARRIERS
	.align		4
        /*0090*/ 	.byte	0x02, 0x4c
        /*0092*/ 	.byte	0x01
	.zero		1


	//----- nvinfo : EIATTR_MERCURY_ISA_VERSION
	.align		4
        /*0094*/ 	.byte	0x03, 0x5f
        /*0096*/ 	.short	0x0101


	//----- nvinfo : EIATTR_VRC_CTA_INIT_COUNT
	.align		4
        /*0098*/ 	.byte	0x02, 0x4a
	.zero		1
	.zero		1


	//----- nvinfo : EIATTR_EXIT_INSTR_OFFSETS
	.align		4
        /*009c*/ 	.byte	0x04, 0x1c
        /*009e*/ 	.short	(.L_31 - .L_30)


	//   ....[0]....
.L_30:
        /*00a0*/ 	.word	0x00000df0


	//   ....[1]....
        /*00a4*/ 	.word	0x00000e40


	//----- nvinfo : EIATTR_CBANK_PARAM_SIZE
	.align		4
.L_31:
        /*00a8*/ 	.byte	0x03, 0x19
        /*00aa*/ 	.short	0x0034


	//----- nvinfo : EIATTR_PARAM_CBANK
	.align		4
        /*00ac*/ 	.byte	0x04, 0x0a
        /*00ae*/ 	.short	(.L_33 - .L_32)
	.align		4
.L_32:
        /*00b0*/ 	.word	index@(.nv.constant0._Z19colaescedmultkernelPiS_S_S_S_iii)
        /*00b4*/ 	.short	0x0380
        /*00b6*/ 	.short	0x0034


	//----- nvinfo : EIATTR_SW_WAR
	.align		4
.L_33:
        /*00b8*/ 	.byte	0x04, 0x36
        /*00ba*/ 	.short	(.L_35 - .L_34)
.L_34:
        /*00bc*/ 	.word	0x00000008
.L_35:


//--------------------- .nv.info._Z13calctransposePiS_ii --------------------------
	.section	.nv.info._Z13calctransposePiS_ii,"",@"SHT_CUDA_INFO"
	.sectionflags	@""
	.align	4


	//----- nvinfo : EIATTR_CUDA_API_VERSION
	.align		4
        /*0000*/ 	.byte	0x04, 0x37
        /*0002*/ 	.short	(.L_37 - .L_36)
.L_36:
        /*0004*/ 	.word	0x00000082


	//----- nvinfo : EIATTR_KPARAM_INFO
	.align		4
.L_37:
        /*0008*/ 	.byte	0x04, 0x17
        /*000a*/ 	.short	(.L_39 - .L_38)
.L_38:
        /*000c*/ 	.word	0x00000000
        /*0010*/ 	.short	0x0003
        /*0012*/ 	.short	0x0014
        /*0014*/ 	.byte	0x00, 0xf0, 0x11, 0x00


	//----- nvinfo : EIATTR_KPARAM_INFO
	.align		4
.L_39:
        /*0018*/ 	.byte	0x04, 0x17
        /*001a*/ 	.short	(.L_41 - .L_40)
.L_40:
        /*001c*/ 	.word	0x00000000
        /*0020*/ 	.short	0x0002
        /*0022*/ 	.short	0x0010
        /*0024*/ 	.byte	0x00, 0xf0, 0x11, 0x00


	//----- nvinfo : EIATTR_KPARAM_INFO
	.align		4
.L_41:
        /*0028*/ 	.byte	0x04, 0x17
        /*002a*/ 	.short	(.L_43 - .L_42)
.L_42:
        /*002c*/ 	.word	0x00000000
        /*0030*/ 	.short	0x0001
        /*0032*/ 	.short	0x0008
        /*0034*/ 	.byte	0x00, 0xf5, 0x21, 0x00


	//----- nvinfo : EIATTR_KPARAM_INFO
	.align		4
.L_43:
        /*0038*/ 	.byte	0x04, 0x17
        /*003a*/ 	.short	(.L_45 - .L_44)
.L_44:
        /*003c*/ 	.word	0x00000000
        /*0040*/ 	.short	0x0000
        /*0042*/ 	.short	0x0000
        /*0044*/ 	.byte	0x00, 0xf5, 0x21, 0x00


	//----- nvinfo : EIATTR_SPARSE_MMA_MASK
	.align		4
.L_45:
        /*0048*/ 	.byte	0x03, 0x50
        /*004a*/ 	.short	0x0000


	//----- nvinfo : EIATTR_MAXREG_COUNT
	.align		4
        /*004c*/ 	.byte	0x03, 0x1b
        /*004e*/ 	.short	0x00ff


	//----- nvinfo : EIATTR_NUM_BARRIERS
	.align		4
        /*0050*/ 	.byte	0x02, 0x4c
        /*0052*/ 	.byte	0x01
	.zero		1


	//----- nvinfo : EIATTR_MERCURY_ISA_VERSION
	.align		4
        /*0054*/ 	.byte	0x03, 0x5f
        /*0056*/ 	.short	0x0101


	//----- nvinfo : EIATTR_VRC_CTA_INIT_COUNT
	.align		4
        /*0058*/ 	.byte	0x02, 0x4a
	.zero		1
	.zero		1


	//----- nvinfo : EIATTR_EXIT_INSTR_OFFSETS
	.align		4
        /*005c*/ 	.byte	0x04, 0x1c
        /*005e*/ 	.short	(.L_47 - .L_46)


	//   ....[0]....
.L_46:
        /*0060*/ 	.word	0x000001c0


	//   ....[1]....
        /*0064*/ 	.word	0x00000270


	//----- nvinfo : EIATTR_CBANK_PARAM_SIZE
	.align		4
.L_47:
        /*0068*/ 	.byte	0x03, 0x19
        /*006a*/ 	.short	0x0018


	//----- nvinfo : EIATTR_PARAM_CBANK
	.align		4
        /*006c*/ 	.byte	0x04, 0x0a
        /*006e*/ 	.short	(.L_49 - .L_48)
	.align		4
.L_48:
        /*0070*/ 	.word	index@(.nv.constant0._Z13calctransposePiS_ii)
        /*0074*/ 	.short	0x0380
        /*0076*/ 	.short	0x0018


	//----- nvinfo : EIATTR_SW_WAR
	.align		4
.L_49:
        /*0078*/ 	.byte	0x04, 0x36
        /*007a*/ 	.short	(.L_51 - .L_50)
.L_50:
        /*007c*/ 	.word	0x00000008
.L_51:


//--------------------- .nv.callgraph             --------------------------
	.section	.nv.callgraph,"",@"SHT_CUDA_CALLGRAPH"
	.align	4
	.sectionentsize	8
	.align		4
        /*0000*/ 	.word	0x00000000
	.align		4
        /*0004*/ 	.word	0xffffffff
	.align		4
        /*0008*/ 	.word	0x00000000
	.align		4
        /*000c*/ 	.word	0xfffffffe
	.align		4
        /*0010*/ 	.word	0x00000000
	.align		4
        /*0014*/ 	.word	0xfffffffd
	.align		4
        /*0018*/ 	.word	0x00000000
	.align		4
        /*001c*/ 	.word	0xfffffffc


//--------------------- .text._Z19colaescedmultkernelPiS_S_S_S_iii --------------------------
	.section	.text._Z19colaescedmultkernelPiS_S_S_S_iii,"ax",@progbits
	.align	128
        .global         _Z19colaescedmultkernelPiS_S_S_S_iii
        .type           _Z19colaescedmultkernelPiS_S_S_S_iii,@function
        .size           _Z19colaescedmultkernelPiS_S_S_S_iii,(.L_x_4 - _Z19colaescedmultkernelPiS_S_S_S_iii)
        .other          _Z19colaescedmultkernelPiS_S_S_S_iii,@"STO_CUDA_ENTRY STV_DEFAULT"
_Z19colaescedmultkernelPiS_S_S_S_iii:
.text._Z19colaescedmultkernelPiS_S_S_S_iii:
[----:B------:R-:W-:Y:S01]  /*0000*/  LDC R1, c[0x0][0x37c] ;  /* 0x0000df00ff017b82 */ /* 0x000fe20000000800 */
[----:B------:R-:W0:Y:S01]  /*0010*/  LDCU UR9, c[0x0][0x3ac] ;  /* 0x00007580ff0977ac */ /* 0x000e220008000800 */
[----:B------:R-:W1:Y:S06]  /*0020*/  S2R R26, SR_TID.X ;  /* 0x00000000001a7919 */ /* 0x000e6c0000002100 */
[----:B------:R-:W1:Y:S01]  /*0030*/  LDC R28, c[0x0][0x360] ;  /* 0x0000d800ff1c7b82 */ /* 0x000e620000000800 */
[----:B------:R-:W-:Y:S01]  /*0040*/  HFMA2 R13, -RZ, RZ, 0, 0 ;  /* 0x00000000ff0d7431 */ /* 0x000fe200000001ff */
[----:B------:R-:W2:Y:S01]  /*0050*/  LDCU UR15, c[0x0][0x3b0] ;  /* 0x00007600ff0f77ac */ /* 0x000ea20008000800 */
[----:B------:R-:W3:Y:S01]  /*0060*/  S2R R25, SR_TID.Y ;  /* 0x0000000000197919 */ /* 0x000ee20000002200 */
[----:B------:R-:W4:Y:S04]  /*0070*/  LDCU.64 UR10, c[0x0][0x358] ;  /* 0x00006b00ff0a77ac */ /* 0x000f280008000a00 */
[----:B------:R-:W1:Y:S01]  /*0080*/  S2UR UR4, SR_CTAID.X ;  /* 0x00000000000479c3 */ /* 0x000e620000002500 */
[----:B0-----:R-:W-:-:S07]  /*0090*/  I2FP.F32.S32 R0, UR9 ;  /* 0x0000000900007c45 */ /* 0x001fce0008201400 */
[----:B------:R-:W3:Y:S01]  /*00a0*/  S2UR UR5, SR_CTAID.Y ;  /* 0x00000000000579c3 */ /* 0x000ee20000002600 */
[----:B------:R-:W-:-:S07]  /*00b0*/  FMUL R0, R0, 0.03125 ;  /* 0x3d00000000007820 */ /* 0x000fce0000400000 */
[----:B------:R-:W3:Y:S01]  /*00c0*/  LDC R27, c[0x0][0x364] ;  /* 0x0000d900ff1b7b82 */ /* 0x000ee20000000800 */
[----:B------:R-:W0:Y:S01]  /*00d0*/  F2I.CEIL.NTZ R0, R0 ;  /* 0x0000000000007305 */ /* 0x000e22000020b100 */
[----:B-1----:R-:W-:Y:S01]  /*00e0*/  IMAD R28, R28, UR4, R26 ;  /* 0x000000041c1c7c24 */ /* 0x002fe2000f8e021a */
[----:B0-----:R-:W-:Y:S01]  /*00f0*/  ISETP.GE.AND P0, PT, R0, 0x1, PT ;  /* 0x000000010000780c */ /* 0x001fe20003f06270 */
[----:B---3--:R-:W-:-:S12]  /*0100*/  IMAD R27, R27, UR5, R25 ;  /* 0x000000051b1b7c24 */ /* 0x008fd8000f8e0219 */
[----:B--2-4-:R-:W-:Y:S05]  /*0110*/  @!P0 BRA `(.L_x_0) ;  /* 0x0000000c00288947 */ /* 0x014fea0003800000 */
[----:B------:R-:W0:Y:S01]  /*0120*/  S2UR UR7, SR_CgaCtaId ;  /* 0x00000000000779c3 */ /* 0x000e220000008800 */
[----:B------:R-:W1:Y:S01]  /*0130*/  LDCU UR13, c[0x0][0x3a8] ;  /* 0x00007500ff0d77ac */ /* 0x000e620008000800 */
[----:B------:R-:W-:Y:S01]  /*0140*/  IADD3 R23, PT, PT, -R0, RZ, RZ ;  /* 0x000000ff00177210 */ /* 0x000fe20007ffe1ff */
[C---:B------:R-:W-:Y:S01]  /*0150*/  IMAD R22, R27.reuse, UR9, R26 ;  /* 0x000000091b167c24 */ /* 0x040fe2000f8e021a */
[----:B------:R-:W-:Y:S01]  /*0160*/  MOV R13, RZ ;  /* 0x000000ff000d7202 */ /* 0x000fe20000000f00 */
[----:B------:R-:W2:Y:S01]  /*0170*/  LDCU UR12, c[0x0][0x3b0] ;  /* 0x00007600ff0c77ac */ /* 0x000ea20008000800 */
[----:B------:R-:W-:Y:S01]  /*0180*/  UMOV UR4, 0x400 ;  /* 0x0000040000047882 */ /* 0x000fe20000000000 */
[----:B------:R-:W3:Y:S01]  /*0190*/  LDCU UR14, c[0x0][0x3ac] ;  /* 0x00007580ff0e77ac */ /* 0x000ee20008000800 */
[----:B------:R-:W-:Y:S02]  /*01a0*/  UIADD3 UR5, UPT, UPT, UR4, 0x2000, URZ ;  /* 0x0000200004057890 */ /* 0x000fe4000fffe0ff */
[----:B------:R-:W-:Y:S01]  /*01b0*/  UIADD3 UR6, UPT, UPT, UR4, 0x1000, URZ ;  /* 0x0000100004067890 */ /* 0x000fe2000fffe0ff */
[----:B-1----:R-:W-:Y:S01]  /*01c0*/  ISETP.GE.AND P1, PT, R27, UR13, PT ;  /* 0x0000000d1b007c0c */ /* 0x002fe2000bf26270 */
[----:B--2---:R-:W-:Y:S01]  /*01d0*/  IMAD R24, R25, UR12, R28 ;  /* 0x0000000c19187c24 */ /* 0x004fe2000f8e021c */
[----:B0-----:R-:W-:-:S02]  /*01e0*/  ULEA UR8, UR7, UR4, 0x18 ;  /* 0x0000000407087291 */ /* 0x001fc4000f8ec0ff */
[----:B------:R-:W-:Y:S02]  /*01f0*/  UIADD3 UR4, UPT, UPT, UR4, 0x3000, URZ ;  /* 0x0000300004047890 */ /* 0x000fe4000fffe0ff */
[----:B------:R-:W-:Y:S02]  /*0200*/  ULEA UR5, UR7, UR5, 0x18 ;  /* 0x0000000507057291 */ /* 0x000fe4000f8ec0ff */
[----:B------:R-:W-:Y:S01]  /*0210*/  ULEA UR6, UR7, UR6, 0x18 ;  /* 0x0000000607067291 */ /* 0x000fe2000f8ec0ff */
[C---:B------:R-:W-:Y:S01]  /*0220*/  LEA R21, R25.reuse, UR8, 0x7 ;  /* 0x0000000819157c11 */ /* 0x040fe2000f8e38ff */
[----:B------:R-:W-:Y:S02]  /*0230*/  ULEA UR4, UR7, UR4, 0x18 ;  /* 0x0000000407047291 */ /* 0x000fe4000f8ec0ff */
[----:B------:R-:W-:Y:S02]  /*0240*/  LEA R19, R25, UR5, 0x7 ;  /* 0x0000000519137c11 */ /* 0x000fe4000f8e38ff */
[----:B------:R-:W-:-:S02]  /*0250*/  LEA R17, R26, UR6, 0x2 ;  /* 0x000000061a117c11 */ /* 0x000fc4000f8e10ff */
[C---:B------:R-:W-:Y:S02]  /*0260*/  LEA R2, R26.reuse, UR4, 0x2 ;  /* 0x000000041a027c11 */ /* 0x040fe4000f8e10ff */
[C---:B------:R-:W-:Y:S02]  /*0270*/  LEA R20, R26.reuse, R21, 0x2 ;  /* 0x000000151a147211 */ /* 0x040fe400078e10ff */
[----:B------:R-:W-:Y:S02]  /*0280*/  LEA R18, R26, R19, 0x2 ;  /* 0x000000131a127211 */ /* 0x000fe400078e10ff */
[C---:B------:R-:W-:Y:S02]  /*0290*/  LEA R16, R25.reuse, R17, 0x7 ;  /* 0x0000001119107211 */ /* 0x040fe400078e38ff */
[----:B---3--:R-:W-:-:S07]  /*02a0*/  LEA R0, R25, R2, 0x7 ;  /* 0x0000000219007211 */ /* 0x008fce00078e38ff */
.L_x_1:
[----:B------:R-:W0:Y:S01]  /*02b0*/  LDC R3, c[0x0][0x3b0] ;  /* 0x0000ec00ff037b82 */ /* 0x000e220000000800 */
[----:B------:R-:W-:Y:S02]  /*02c0*/  ISETP.GE.AND P0, PT, R25, UR14, PT ;  /* 0x0000000e19007c0c */ /* 0x000fe4000bf06270 */
[----:B------:R-:W-:-:S13]  /*02d0*/  ISETP.GE.OR P2, PT, R26, UR14, P1 ;  /* 0x0000000e1a007c0c */ /* 0x000fda0008f46670 */
[----:B------:R-:W1:Y:S01]  /*02e0*/  @!P2 LDC.64 R10, c[0x0][0x380] ;  /* 0x0000e000ff0aab82 */ /* 0x000e620000000a00 */
[----:B0-----:R-:W-:-:S07]  /*02f0*/  ISETP.GE.OR P0, PT, R28, R3, P0 ;  /* 0x000000031c00720c */ /* 0x001fce0000706670 */
[----:B------:R-:W0:Y:S08]  /*0300*/  @!P2 LDC.64 R8, c[0x0][0x390] ;  /* 0x0000e400ff08ab82 */ /* 0x000e300000000a00 */
[----:B------:R-:W2:Y:S01]  /*0310*/  @!P0 LDC.64 R6, c[0x0][0x388] ;  /* 0x0000e200ff068b82 */ /* 0x000ea20000000a00 */
[----:B-1----:R-:W-:-:S07]  /*0320*/  @!P2 IMAD.WIDE R10, R22, 0x4, R10 ;  /* 0x00000004160aa825 */ /* 0x002fce00078e020a */
[----:B------:R-:W1:Y:S01]  /*0330*/  @!P0 LDC.64 R4, c[0x0][0x398] ;  /* 0x0000e600ff048b82 */ /* 0x000e620000000a00 */
[----:B------:R-:W3:Y:S01]  /*0340*/  @!P2 LDG.E R29, desc[UR10][R10.64] ;  /* 0x0000000a0a1da981 */ /* 0x000ee2000c1e1900 */
[----:B0-----:R-:W-:-:S06]  /*0350*/  @!P2 IMAD.WIDE R8, R22, 0x4, R8 ;  /* 0x000000041608a825 */ /* 0x001fcc00078e0208 */
[----:B------:R-:W4:Y:S01]  /*0360*/  @!P2 LDG.E R9, desc[UR10][R8.64] ;  /* 0x0000000a0809a981 */ /* 0x000f22000c1e1900 */
[----:B--2---:R-:W-:-:S06]  /*0370*/  @!P0 IMAD.WIDE R6, R24, 0x4, R6 ;  /* 0x0000000418068825 */ /* 0x004fcc00078e0206 */
[----:B------:R-:W2:Y:S01]  /*0380*/  @!P0 LDG.E R7, desc[UR10][R6.64] ;  /* 0x0000000a06078981 */ /* 0x000ea2000c1e1900 */
[----:B-1----:R-:W-:-:S06]  /*0390*/  @!P0 IMAD.WIDE R4, R24, 0x4, R4 ;  /* 0x0000000418048825 */ /* 0x002fcc00078e0204 */
[----:B------:R-:W5:Y:S04]  /*03a0*/  @!P0 LDG.E R5, desc[UR10][R4.64] ;  /* 0x0000000a04058981 */ /* 0x000f68000c1e1900 */
[----:B------:R-:W-:Y:S04]  /*03b0*/  STS [R20], RZ ;  /* 0x000000ff14007388 */ /* 0x000fe80000000800 */
[----:B------:R-:W-:Y:S04]  /*03c0*/  STS [R18], RZ ;  /* 0x000000ff12007388 */ /* 0x000fe80000000800 */
[----:B------:R-:W-:Y:S04]  /*03d0*/  STS [R16], RZ ;  /* 0x000000ff10007388 */ /* 0x000fe80000000800 */
[----:B------:R-:W-:Y:S04]  /*03e0*/  STS [R0], RZ ;  /* 0x000000ff00007388 */ /* 0x000fe80000000800 */
[----:B---3--:R-:W-:Y:S04]  /*03f0*/  @!P2 STS [R20], R29 ;  /* 0x0000001d1400a388 */ /* 0x008fe80000000800 */
[----:B----4-:R-:W-:Y:S04]  /*0400*/  @!P2 STS [R18], R9 ;  /* 0x000000091200a388 */ /* 0x010fe80000000800 */
[----:B--2---:R-:W-:Y:S04]  /*0410*/  @!P0 STS [R16], R7 ;  /* 0x0000000710008388 */ /* 0x004fe80000000800 */
[----:B-----5:R-:W-:Y:S01]  /*0420*/  @!P0 STS [R0], R5 ;  /* 0x0000000500008388 */ /* 0x020fe20000000800 */
[----:B------:R-:W-:Y:S06]  /*0430*/  BAR.SYNC.DEFER_BLOCKING 0x0 ;  /* 0x0000000000007b1d */ /* 0x000fec0000010000 */
[----:B------:R-:W-:Y:S04]  /*0440*/  LDS R6, [R17] ;  /* 0x0000000011067984 */ /* 0x000fe80000000800 */
[----:B------:R-:W0:Y:S04]  /*0450*/  LDS.128 R8, [R21] ;  /* 0x0000000015087984 */ /* 0x000e280000000c00 */
[----:B------:R-:W-:Y:S04]  /*0460*/  LDS R4, [R2] ;  /* 0x0000000002047984 */ /* 0x000fe80000000800 */
[----:B------:R-:W-:Y:S04]  /*0470*/  LDS R5, [R17+0x100] ;  /* 0x0001000011057984 */ /* 0x000fe80000000800 */
[----:B------:R-:W-:Y:S01]  /*0480*/  LDS R7, [R2+0x100] ;  /* 0x0001000002077984 */ /* 0x000fe20000000800 */
[----:B0-----:R-:W-:-:S03]  /*0490*/  IMAD R6, R8, R6, R13 ;  /* 0x0000000608067224 */ /* 0x001fc600078e020d */
[----:B------:R-:W0:Y:S04]  /*04a0*/  LDS.128 R12, [R19] ;  /* 0x00000000130c7984 */ /* 0x000e280000000c00 */
[----:B------:R-:W1:Y:S01]  /*04b0*/  LDS R8, [R17+0x80] ;  /* 0x0000800011087984 */ /* 0x000e620000000800 */
[----:B0-----:R-:W-:-:S03]  /*04c0*/  IMAD R4, R12, R4, R6 ;  /* 0x000000040c047224 */ /* 0x001fc600078e0206 */
[----:B------:R-:W0:Y:S01]  /*04d0*/  LDS R6, [R2+0x80] ;  /* 0x0000800002067984 */ /* 0x000e220000000800 */
[----:B-1----:R-:W-:-:S03]  /*04e0*/  IMAD R4, R8, R9, R4 ;  /* 0x0000000908047224 */ /* 0x002fc600078e0204 */
[----:B------:R-:W1:Y:S04]  /*04f0*/  LDS R8, [R17+0x180] ;  /* 0x0001800011087984 */ /* 0x000e680000000800 */
[----:B------:R-:W-:Y:S01]  /*0500*/  LDS R9, [R17+0x200] ;  /* 0x0002000011097984 */ /* 0x000fe20000000800 */
[----:B0-----:R-:W-:-:S04]  /*0510*/  IMAD R13, R6, R13, R4 ;  /* 0x0000000d060d7224 */ /* 0x001fc800078e0204 */
[----:B------:R-:W-:Y:S02]  /*0520*/  IMAD R5, R5, R10, R13 ;  /* 0x0000000a05057224 */ /* 0x000fe400078e020d */
[----:B------:R-:W0:Y:S02]  /*0530*/  LDS R10, [R2+0x180] ;  /* 0x00018000020a7984 */ /* 0x000e240000000800 */
[----:B------:R-:W-:Y:S02]  /*0540*/  IMAD R14, R7, R14, R5 ;  /* 0x0000000e070e7224 */ /* 0x000fe400078e0205 */
[----:B------:R-:W2:Y:S02]  /*0550*/  LDS.128 R4, [R21+0x10] ;  /* 0x0000100015047984 */ /* 0x000ea40000000c00 */
[----:B-1----:R-:W-:Y:S02]  /*0560*/  IMAD R8, R8, R11, R14 ;  /* 0x0000000b08087224 */ /* 0x002fe400078e020e */
[----:B------:R-:W-:Y:S02]  /*0570*/  LDS R11, [R2+0x200] ;  /* 0x00020000020b7984 */ /* 0x000fe40000000800 */
[----:B0-----:R-:W-:-:S02]  /*0580*/  IMAD R15, R10, R15, R8 ;  /* 0x0000000f0a0f7224 */ /* 0x001fc400078e0208 */
[----:B------:R-:W-:Y:S02]  /*0590*/  LDS R8, [R17+0x280] ;  /* 0x0002800011087984 */ /* 0x000fe40000000800 */
[----:B--2---:R-:W-:Y:S02]  /*05a0*/  IMAD R4, R4, R9, R15 ;  /* 0x0000000904047224 */ /* 0x004fe400078e020f */
[----:B------:R-:W0:Y:S04]  /*05b0*/  LDS.128 R12, [R19+0x10] ;  /* 0x00001000130c7984 */ /* 0x000e280000000c00 */
[----:B------:R-:W1:Y:S04]  /*05c0*/  LDS R10, [R2+0x280] ;  /* 0x00028000020a7984 */ /* 0x000e680000000800 */
[----:B------:R-:W-:Y:S01]  /*05d0*/  LDS R9, [R2+0x300] ;  /* 0x0003000002097984 */ /* 0x000fe20000000800 */
[----:B0-----:R-:W-:-:S03]  /*05e0*/  IMAD R4, R12, R11, R4 ;  /* 0x0000000b0c047224 */ /* 0x001fc600078e0204 */
[----:B------:R-:W-:Y:S01]  /*05f0*/  LDS R12, [R17+0x400] ;  /* 0x00040000110c7984 */ /* 0x000fe20000000800 */
[----:B------:R-:W-:-:S03]  /*0600*/  IMAD R4, R8, R5, R4 ;  /* 0x0000000508047224 */ /* 0x000fc600078e0204 */
[----:B------:R-:W0:Y:S01]  /*0610*/  LDS R5, [R17+0x300] ;  /* 0x0003000011057984 */ /* 0x000e220000000800 */
[----:B-1----:R-:W-:-:S03]  /*0620*/  IMAD R13, R10, R13, R4 ;  /* 0x0000000d0a0d7224 */ /* 0x002fc600078e0204 */
[----:B------:R-:W1:Y:S01]  /*0630*/  LDS R4, [R17+0x380] ;  /* 0x0003800011047984 */ /* 0x000e620000000800 */
[----:B0-----:R-:W-:-:S03]  /*0640*/  IMAD R5, R5, R6, R13 ;  /* 0x0000000605057224 */ /* 0x001fc600078e020d */
[----:B------:R-:W0:Y:S01]  /*0650*/  LDS R6, [R2+0x380] ;  /* 0x0003800002067984 */ /* 0x000e220000000800 */
[----:B------:R-:W-:-:S03]  /*0660*/  IMAD R5, R9, R14, R5 ;  /* 0x0000000e09057224 */ /* 0x000fc600078e0205 */
[----:B------:R-:W2:Y:S01]  /*0670*/  LDS.128 R8, [R21+0x20] ;  /* 0x0000200015087984 */ /* 0x000ea20000000c00 */
[----:B-1----:R-:W-:-:S03]  /*0680*/  IMAD R4, R4, R7, R5 ;  /* 0x0000000704047224 */ /* 0x002fc600078e0205 */
[----:B------:R-:W-:Y:S04]  /*0690*/  LDS R5, [R2+0x400] ;  /* 0x0004000002057984 */ /* 0x000fe80000000800 */
[----:B------:R-:W-:Y:S01]  /*06a0*/  LDS R7, [R2+0x500] ;  /* 0x0005000002077984 */ /* 0x000fe20000000800 */
[----:B0-----:R-:W-:-:S03]  /*06b0*/  IMAD R15, R6, R15, R4 ;  /* 0x0000000f060f7224 */ /* 0x001fc600078e0204 */
[----:B------:R-:W-:Y:S01]  /*06c0*/  LDS R4, [R17+0x480] ;  /* 0x0004800011047984 */ /* 0x000fe20000000800 */
[----:B--2---:R-:W-:-:S03]  /*06d0*/  IMAD R8, R8, R12, R15 ;  /* 0x0000000c08087224 */ /* 0x004fc600078e020f */
[----:B------:R-:W0:Y:S04]  /*06e0*/  LDS.128 R12, [R19+0x20] ;  /* 0x00002000130c7984 */ /* 0x000e280000000c00 */
[----:B------:R-:W1:Y:S01]  /*06f0*/  LDS R6, [R2+0x480] ;  /* 0x0004800002067984 */ /* 0x000e620000000800 */
[----:B0-----:R-:W-:-:S03]  /*0700*/  IMAD R8, R12, R5, R8 ;  /* 0x000000050c087224 */ /* 0x001fc600078e0208 */
[----:B------:R-:W0:Y:S01]  /*0710*/  LDS R5, [R17+0x500] ;  /* 0x0005000011057984 */ /* 0x000e220000000800 */
[----:B------:R-:W-:-:S03]  /*0720*/  IMAD R4, R4, R9, R8 ;  /* 0x0000000904047224 */ /* 0x000fc600078e0208 */
[----:B------:R-:W2:Y:S01]  /*0730*/  LDS R8, [R17+0x580] ;  /* 0x0005800011087984 */ /* 0x000ea20000000800 */
[----:B-1----:R-:W-:-:S03]  /*0740*/  IMAD R13, R6, R13, R4 ;  /* 0x0000000d060d7224 */ /* 0x002fc600078e0204 */
[----:B------:R-:W-:Y:S01]  /*0750*/  LDS R9, [R17+0x600] ;  /* 0x0006000011097984 */ /* 0x000fe20000000800 */
[----:B0-----:R-:W-:-:S03]  /*0760*/  IMAD R5, R5, R10, R13 ;  /* 0x0000000a05057224 */ /* 0x001fc600078e020d */
[----:B------:R-:W0:Y:S01]  /*0770*/  LDS R10, [R2+0x580] ;  /* 0x00058000020a7984 */ /* 0x000e220000000800 */
[----:B------:R-:W-:-:S03]  /*0780*/  IMAD R14, R7, R14, R5 ;  /* 0x0000000e070e7224 */ /* 0x000fc600078e0205 */
[----:B------:R-:W1:Y:S01]  /*0790*/  LDS.128 R4, [R21+0x30] ;  /* 0x0000300015047984 */ /* 0x000e620000000c00 */
[----:B--2---:R-:W-:-:S03]  /*07a0*/  IMAD R8, R8, R11, R14 ;  /* 0x0000000b08087224 */ /* 0x004fc600078e020e */
[----:B------:R-:W-:Y:S01]  /*07b0*/  LDS R11, [R2+0x600] ;  /* 0x00060000020b7984 */ /* 0x000fe20000000800 */
[----:B0-----:R-:W-:-:S03]  /*07c0*/  IMAD R15, R10, R15, R8 ;  /* 0x0000000f0a0f7224 */ /* 0x001fc600078e0208 */
[----:B------:R-:W-:Y:S01]  /*07d0*/  LDS R8, [R17+0x680] ;  /* 0x0006800011087984 */ /* 0x000fe20000000800 */
[----:B-1----:R-:W-:-:S03]  /*07e0*/  IMAD R4, R4, R9, R15 ;  /* 0x0000000904047224 */ /* 0x002fc600078e020f */
        /* <DEDUP_REMOVED lines=50> */
[----:B------:R-:W-:Y:S01]  /*0b10*/  LDS R13, [R2+0xc00] ;  /* 0x000c0000020d7984 */ /* 0x000fe20000000800 */
[----:B0-----:R-:W-:-:S03]  /*0b20*/  IMAD R15, R6, R15, R4 ;  /* 0x0000000f060f7224 */ /* 0x001fc600078e0204 */
[----:B------:R-:W0:Y:S01]  /*0b30*/  LDS.128 R4, [R19+0x60] ;  /* 0x0000600013047984 */ /* 0x000e220000000c00 */
[----:B--2---:R-:W-:-:S03]  /*0b40*/  IMAD R8, R8, R12, R15 ;  /* 0x0000000c08087224 */ /* 0x004fc600078e020f */
[----:B------:R-:W1:Y:S01]  /*0b50*/  LDS R12, [R17+0xc80] ;  /* 0x000c8000110c7984 */ /* 0x000e620000000800 */
[----:B0-----:R-:W-:-:S03]  /*0b60*/  IMAD R4, R4, R13, R8 ;  /* 0x0000000d04047224 */ /* 0x001fc600078e0208 */
[----:B------:R-:W0:Y:S01]  /*0b70*/  LDS R8, [R2+0xc80] ;  /* 0x000c800002087984 */ /* 0x000e220000000800 */
[----:B-1----:R-:W-:-:S03]  /*0b80*/  IMAD R4, R12, R9, R4 ;  /* 0x000000090c047224 */ /* 0x002fc600078e0204 */
[----:B------:R-:W1:Y:S04]  /*0b90*/  LDS R9, [R17+0xd00] ;  /* 0x000d000011097984 */ /* 0x000e680000000800 */
[----:B------:R-:W2:Y:S01]  /*0ba0*/  LDS R13, [R2+0xd00] ;  /* 0x000d0000020d7984 */ /* 0x000ea20000000800 */
[----:B0-----:R-:W-:-:S03]  /*0bb0*/  IMAD R5, R8, R5, R4 ;  /* 0x0000000508057224 */ /* 0x001fc600078e0204 */
[----:B------:R-:W0:Y:S01]  /*0bc0*/  LDS R4, [R17+0xd80] ;  /* 0x000d800011047984 */ /* 0x000e220000000800 */
[----:B-1----:R-:W-:-:S03]  /*0bd0*/  IMAD R5, R9, R10, R5 ;  /* 0x0000000a09057224 */ /* 0x002fc600078e0205 */
[----:B------:R-:W1:Y:S01]  /*0be0*/  LDS R8, [R2+0xd80] ;  /* 0x000d800002087984 */ /* 0x000e620000000800 */
[----:B--2---:R-:W-:-:S03]  /*0bf0*/  IMAD R5, R13, R6, R5 ;  /* 0x000000060d057224 */ /* 0x004fc600078e0205 */
[----:B------:R-:W-:Y:S04]  /*0c00*/  LDS R6, [R17+0xe00] ;  /* 0x000e000011067984 */ /* 0x000fe80000000800 */
[----:B------:R-:W2:Y:S04]  /*0c10*/  LDS.128 R12, [R21+0x70] ;  /* 0x00007000150c7984 */ /* 0x000ea80000000c00 */
[----:B------:R-:W-:Y:S04]  /*0c20*/  LDS R9, [R2+0xe00] ;  /* 0x000e000002097984 */ /* 0x000fe80000000800 */
[----:B------:R-:W-:Y:S01]  /*0c30*/  LDS R10, [R2+0xe80] ;  /* 0x000e8000020a7984 */ /* 0x000fe20000000800 */
[----:B0-----:R-:W-:-:S04]  /*0c40*/  IMAD R4, R4, R11, R5 ;  /* 0x0000000b04047224 */ /* 0x001fc800078e0205 */
[----:B-1----:R-:W-:Y:S02]  /*0c50*/  IMAD R7, R8, R7, R4 ;  /* 0x0000000708077224 */ /* 0x002fe400078e0204 */
[----:B------:R-:W-:Y:S02]  /*0c60*/  LDS R8, [R17+0xe80] ;  /* 0x000e800011087984 */ /* 0x000fe40000000800 */
[----:B--2---:R-:W-:Y:S02]  /*0c70*/  IMAD R12, R12, R6, R7 ;  /* 0x000000060c0c7224 */ /* 0x004fe400078e0207 */
[----:B------:R-:W0:Y:S01]  /*0c80*/  LDS.128 R4, [R19+0x70] ;  /* 0x0000700013047984 */ /* 0x000e220000000c00 */
[----:B------:R-:W-:Y:S01]  /*0c90*/  IADD3 R23, PT, PT, R23, 0x1, RZ ;  /* 0x0000000117177810 */ /* 0x000fe20007ffe0ff */
[----:B0-----:R-:W-:Y:S02]  /*0ca0*/  IMAD R4, R4, R9, R12 ;  /* 0x0000000904047224 */ /* 0x001fe400078e020c */
[----:B------:R-:W-:Y:S02]  /*0cb0*/  LDS R9, [R2+0xf00] ;  /* 0x000f000002097984 */ /* 0x000fe40000000800 */
[----:B------:R-:W-:-:S02]  /*0cc0*/  IMAD R4, R8, R13, R4 ;  /* 0x0000000d08047224 */ /* 0x000fc400078e0204 */
[----:B------:R-:W0:Y:S02]  /*0cd0*/  LDS R8, [R17+0xf00] ;  /* 0x000f000011087984 */ /* 0x000e240000000800 */
[----:B------:R-:W-:Y:S02]  /*0ce0*/  IMAD R5, R10, R5, R4 ;  /* 0x000000050a057224 */ /* 0x000fe400078e0204 */
[----:B------:R-:W1:Y:S04]  /*0cf0*/  LDS R4, [R17+0xf80] ;  /* 0x000f800011047984 */ /* 0x000e680000000800 */
[----:B------:R-:W2:Y:S01]  /*0d00*/  LDS R10, [R2+0xf80] ;  /* 0x000f8000020a7984 */ /* 0x000ea20000000800 */
[----:B------:R-:W-:Y:S01]  /*0d10*/  BAR.SYNC.DEFER_BLOCKING 0x0 ;  /* 0x0000000000007b1d */ /* 0x000fe20000010000 */
[----:B------:R-:W-:-:S02]  /*0d20*/  ISETP.NE.AND P0, PT, R23, RZ, PT ;  /* 0x000000ff1700720c */ /* 0x000fc40003f05270 */
[----:B------:R-:W-:Y:S02]  /*0d30*/  LEA R24, R3, R24, 0x5 ;  /* 0x0000001803187211 */ /* 0x000fe400078e28ff */
[----:B------:R-:W-:Y:S02]  /*0d40*/  IADD3 R25, PT, PT, R25, 0x20, RZ ;  /* 0x0000002019197810 */ /* 0x000fe40007ffe0ff */
[----:B------:R-:W-:Y:S02]  /*0d50*/  IADD3 R26, PT, PT, R26, 0x20, RZ ;  /* 0x000000201a1a7810 */ /* 0x000fe40007ffe0ff */
[----:B------:R-:W-:Y:S01]  /*0d60*/  IADD3 R22, PT, PT, R22, 0x20, RZ ;  /* 0x0000002016167810 */ /* 0x000fe20007ffe0ff */
[----:B0-----:R-:W-:-:S04]  /*0d70*/  IMAD R5, R8, R14, R5 ;  /* 0x0000000e08057224 */ /* 0x001fc800078e0205 */
[----:B------:R-:W-:-:S04]  /*0d80*/  IMAD R6, R9, R6, R5 ;  /* 0x0000000609067224 */ /* 0x000fc800078e0205 */
[----:B-1----:R-:W-:-:S04]  /*0d90*/  IMAD R4, R4, R15, R6 ;  /* 0x0000000f04047224 */ /* 0x002fc800078e0206 */
[----:B--2---:R-:W-:Y:S01]  /*0da0*/  IMAD R13, R10, R7, R4 ;  /* 0x000000070a0d7224 */ /* 0x004fe200078e0204 */
[----:B------:R-:W-:Y:S06]  /*0db0*/  @P0 BRA `(.L_x_1) ;  /* 0xfffffff4003c0947 */ /* 0x000fec000383ffff */
.L_x_0:
[----:B------:R-:W0:Y:S01]  /*0dc0*/  LDCU UR4, c[0x0][0x3a8] ;  /* 0x00007500ff0477ac */ /* 0x000e220008000800 */
[----:B------:R-:W-:-:S04]  /*0dd0*/  ISETP.GE.AND P0, PT, R28, UR15, PT ;  /* 0x0000000f1c007c0c */ /* 0x000fc8000bf06270 */
[----:B0-----:R-:W-:-:S13]  /*0de0*/  ISETP.GE.OR P0, PT, R27, UR4, P0 ;  /* 0x000000041b007c0c */ /* 0x001fda0008706670 */
[----:B------:R-:W-:Y:S05]  /*0df0*/  @P0 EXIT ;  /* 0x000000000000094d */ /* 0x000fea0003800000 */
[----:B------:R-:W0:Y:S01]  /*0e00*/  LDC.64 R2, c[0x0][0x3a0] ;  /* 0x0000e800ff027b82 */ /* 0x000e220000000a00 */
[----:B------:R-:W-:-:S04]  /*0e10*/  IMAD R27, R27, UR15, R28 ;  /* 0x0000000f1b1b7c24 */ /* 0x000fc8000f8e021c */
[----:B0-----:R-:W-:-:S05]  /*0e20*/  IMAD.WIDE R2, R27, 0x4, R2 ;  /* 0x000000041b027825 */ /* 0x001fca00078e0202 */
[----:B------:R-:W-:Y:S01]  /*0e30*/  STG.E desc[UR10][R2.64], R13 ;  /* 0x0000000d02007986 */ /* 0x000fe2000c10190a */
[----:B------:R-:W-:Y:S05]  /*0e40*/  EXIT ;  /* 0x000000000000794d */ /* 0x000fea0003800000 */
.L_x_2:
[----:B------:R-:W-:-:S00]  /*0e50*/  BRA `(.L_x_2) ;  /* 0xfffffffc00fc7947 */ /* 0x000fc0000383ffff */
[----:B------:R-:W-:-:S00]  /*0e60*/  NOP ;  /* 0x0000000000007918 */ /* 0x000fc00000000000 */
        /* <DEDUP_REMOVED lines=9> */
.L_x_4:


//--------------------- .text._Z13calctransposePiS_ii --------------------------
	.section	.text._Z13calctransposePiS_ii,"ax",@progbits
	.align	128
        .global         _Z13calctransposePiS_ii
        .type           _Z13calctransposePiS_ii,@function
        .size           _Z13calctransposePiS_ii,(.L_x_5 - _Z13calctransposePiS_ii)
        .other          _Z13calctransposePiS_ii,@"STO_CUDA_ENTRY STV_DEFAULT"
_Z13calctransposePiS_ii:
.text._Z13calctransposePiS_ii:
[----:B------:R-:W-:Y:S01]  /*0000*/  LDC R1, c[0x0][0x37c] ;  /* 0x0000df00ff017b82 */ /* 0x000fe20000000800 */
[----:B------:R-:W0:Y:S07]  /*0010*/  S2R R6, SR_TID.Y ;  /* 0x0000000000067919 */ /* 0x000e2e0000002200 */
[----:B------:R-:W1:Y:S01]  /*0020*/  LDC R4, c[0x0][0x360] ;  /* 0x0000d800ff047b82 */ /* 0x000e620000000800 */
[----:B------:R-:W2:Y:S01]  /*0030*/  LDCU.64 UR8, c[0x0][0x390] ;  /* 0x00007200ff0877ac */ /* 0x000ea20008000a00 */
[----:B------:R-:W1:Y:S01]  /*0040*/  S2R R9, SR_TID.X ;  /* 0x0000000000097919 */ /* 0x000e620000002100 */
[----:B------:R-:W3:Y:S05]  /*0050*/  LDCU.64 UR6, c[0x0][0x358] ;  /* 0x00006b00ff0677ac */ /* 0x000eea0008000a00 */
[----:B------:R-:W0:Y:S08]  /*0060*/  S2UR UR5, SR_CTAID.Y ;  /* 0x00000000000579c3 */ /* 0x000e300000002600 */
[----:B------:R-:W0:Y:S08]  /*0070*/  LDC R7, c[0x0][0x364] ;  /* 0x0000d900ff077b82 */ /* 0x000e300000000800 */
[----:B------:R-:W1:Y:S01]  /*0080*/  S2UR UR4, SR_CTAID.X ;  /* 0x00000000000479c3 */ /* 0x000e620000002500 */
[----:B0-----:R-:W-:-:S05]  /*0090*/  IMAD R5, R7, UR5, R6 ;  /* 0x0000000507057c24 */ /* 0x001fca000f8e0206 */
[----:B--2---:R-:W-:Y:S01]  /*00a0*/  ISETP.GE.AND P0, PT, R5, UR8, PT ;  /* 0x0000000805007c0c */ /* 0x004fe2000bf06270 */
[----:B-1----:R-:W-:-:S05]  /*00b0*/  IMAD R0, R4, UR4, R9 ;  /* 0x0000000404007c24 */ /* 0x002fca000f8e0209 */
[----:B------:R-:W-:-:S13]  /*00c0*/  ISETP.GE.OR P0, PT, R0, UR9, P0 ;  /* 0x0000000900007c0c */ /* 0x000fda0008706670 */
[----:B------:R-:W0:Y:S01]  /*00d0*/  @!P0 LDC.64 R2, c[0x0][0x380] ;  /* 0x0000e000ff028b82 */ /* 0x000e220000000a00 */
[----:B------:R-:W-:-:S04]  /*00e0*/  @!P0 IMAD R5, R5, UR9, R0 ;  /* 0x0000000905058c24 */ /* 0x000fc8000f8e0200 */
[----:B0-----:R-:W-:-:S06]  /*00f0*/  @!P0 IMAD.WIDE R2, R5, 0x4, R2 ;  /* 0x0000000405028825 */ /* 0x001fcc00078e0202 */
[----:B---3--:R-:W2:Y:S01]  /*0100*/  @!P0 LDG.E R2, desc[UR6][R2.64] ;  /* 0x0000000602028981 */ /* 0x008ea2000c1e1900 */
[----:B------:R-:W-:Y:S01]  /*0110*/  @!P0 MOV R0, 0x400 ;  /* 0x0000040000008802 */ /* 0x000fe20000000f00 */
[----:B------:R-:W-:Y:S01]  /*0120*/  IMAD R7, R7, UR4, R6 ;  /* 0x0000000407077c24 */ /* 0x000fe2000f8e0206 */
[----:B------:R-:W0:Y:S01]  /*0130*/  @!P0 S2R R5, SR_CgaCtaId ;  /* 0x0000000000058919 */ /* 0x000e220000008800 */
[----:B------:R-:W-:-:S03]  /*0140*/  IMAD R4, R4, UR5, R9 ;  /* 0x0000000504047c24 */ /* 0x000fc6000f8e0209 */
[----:B------:R-:W-:-:S04]  /*0150*/  ISETP.GE.AND P1, PT, R7, UR9, PT ;  /* 0x0000000907007c0c */ /* 0x000fc8000bf26270 */
[----:B------:R-:W-:Y:S02]  /*0160*/  ISETP.GE.OR P1, PT, R4, UR8, P1 ;  /* 0x0000000804007c0c */ /* 0x000fe40008f26670 */
[----:B0-----:R-:W-:-:S04]  /*0170*/  @!P0 LEA R0, R5, R0, 0x18 ;  /* 0x0000000005008211 */ /* 0x001fc800078ec0ff */
[----:B------:R-:W-:-:S04]  /*0180*/  @!P0 LEA R0, R6, R0, 0x7 ;  /* 0x0000000006008211 */ /* 0x000fc800078e38ff */
[----:B------:R-:W-:-:S05]  /*0190*/  @!P0 LEA R5, R9, R0, 0x2 ;  /* 0x0000000009058211 */ /* 0x000fca00078e10ff */
[----:B--2---:R0:W-:Y:S01]  /*01a0*/  @!P0 STS [R5], R2 ;  /* 0x0000000205008388 */ /* 0x0041e20000000800 */
[----:B------:R-:W-:Y:S06]  /*01b0*/  BAR.SYNC.DEFER_BLOCKING 0x0 ;  /* 0x0000000000007b1d */ /* 0x000fec0000010000 */
[----:B------:R-:W-:Y:S05]  /*01c0*/  @P1 EXIT ;  /* 0x000000000000194d */ /* 0x000fea0003800000 */
[----:B------:R-:W1:Y:S01]  /*01d0*/  S2UR UR5, SR_CgaCtaId ;  /* 0x00000000000579c3 */ /* 0x000e620000008800 */
[----:B------:R-:W-:Y:S01]  /*01e0*/  UMOV UR4, 0x400 ;  /* 0x0000040000047882 */ /* 0x000fe20000000000 */
[----:B------:R-:W-:-:S06]  /*01f0*/  IMAD R7, R7, UR8, R4 ;  /* 0x0000000807077c24 */ /* 0x000fcc000f8e0204 */
[----:B0-----:R-:W0:Y:S01]  /*0200*/  LDC.64 R2, c[0x0][0x388] ;  /* 0x0000e200ff027b82 */ /* 0x001e220000000a00 */
[----:B-1----:R-:W-:-:S06]  /*0210*/  ULEA UR4, UR5, UR4, 0x18 ;  /* 0x0000000405047291 */ /* 0x002fcc000f8ec0ff */
[----:B------:R-:W-:Y:S01]  /*0220*/  LEA R0, R9, UR4, 0x7 ;  /* 0x0000000409007c11 */ /* 0x000fe2000f8e38ff */
[----:B0-----:R-:W-:-:S03]  /*0230*/  IMAD.WIDE R2, R7, 0x4, R2 ;  /* 0x0000000407027825 */ /* 0x001fc600078e0202 */
[----:B------:R-:W-:-:S05]  /*0240*/  LEA R0, R6, R0, 0x2 ;  /* 0x0000000006007211 */ /* 0x000fca00078e10ff */
[----:B------:R-:W0:Y:S04]  /*0250*/  LDS R5, [R0] ;  /* 0x0000000000057984 */ /* 0x000e280000000800 */
[----:B0-----:R-:W-:Y:S01]  /*0260*/  STG.E desc[UR6][R2.64], R5 ;  /* 0x0000000502007986 */ /* 0x001fe2000c101906 */
[----:B------:R-:W-:Y:S05]  /*0270*/  EXIT ;  /* 0x000000000000794d */ /* 0x000fea0003800000 */
.L_x_3:
        /* <DEDUP_REMOVED lines=16> */
.L_x_5:


//--------------------- .nv.shared._Z19colaescedmultkernelPiS_S_S_S_iii --------------------------
	.section	.nv.shared._Z19colaescedmultkernelPiS_S_S_S_iii,"aw",@nobits
	.sectionflags	@""
	.align	4
.nv.shared._Z19colaescedmultkernelPiS_S_S_S_iii:
	.zero		17408


//--------------------- .nv.shared.reserved.0     --------------------------
	.section	.nv.shared.reserved.0,"aw",@nobits
	.weak		__nv_reservedSMEM_offset_0_alias
	.size		__nv_reservedSMEM_offset_0_alias, 0, 64
	.other		__nv_reservedSMEM_offset_0_alias,@"STO_CUDA_RESERVED_SHARED STV_DEFAULT"
__nv_reservedSMEM_offset_0_alias:
	.zero		0
	.zero		64


//--------------------- .nv.shared._Z13calctransposePiS_ii --------------------------
	.section	.nv.shared._Z13calctransposePiS_ii,"aw",@nobits
	.sectionflags	@""
	.align	4
.nv.shared._Z13calctransposePiS_ii:
	.zero		5120


//--------------------- .nv.constant0._Z19colaescedmultkernelPiS_S_S_S_iii --------------------------
	.section	.nv.constant0._Z19colaescedmultkernelPiS_S_S_S_iii,"a",@progbits
	.sectionflags	@""
	.align	4
.nv.constant0._Z19colaescedmultkernelPiS_S_S_S_iii:
	.zero		948


//--------------------- .nv.constant0._Z13calctransposePiS_ii --------------------------
	.section	.nv.constant0._Z13calctransposePiS_ii,"a",@progbits
	.sectionflags	@""
	.align	4
.nv.constant0._Z13calctransposePiS_ii:
	.zero		920


//--------------------- SYMBOLS --------------------------

	.type		.nv.reservedSmem.offset0,@object
	.size		.nv.reservedSmem.offset0,0x4
	.type		.nv.reservedSmem.cap,@object
	.size		.nv.reservedSmem.cap,0x4
